	.headerflags	@"EF_CUDA_TEXMODE_UNIFIED EF_CUDA_64BIT_ADDRESS EF_CUDA_ACCELERATORS EF_CUDA_SM90 EF_CUDA_VIRTUAL_SM(EF_CUDA_SM90)"
	.elftype	@"ET_EXEC"


//--------------------- .nv.info                  --------------------------
	.section	.nv.info,"",@"SHT_CUDA_INFO"
	.align	4


	//----- nvinfo : EIATTR_REGCOUNT
	.align		4
        /*0000*/ 	.byte	0x04, 0x2f
        /*0002*/ 	.short	(.L_1 - .L_0)
	.align		4
.L_0:
        /*0004*/ 	.word	index@(triton_poi_fused_convolution_36)
        /*0008*/ 	.word	0x0000000c


	//----- nvinfo : EIATTR_MIN_STACK_SIZE
	.align		4
.L_1:
        /*000c*/ 	.byte	0x04, 0x12
        /*000e*/ 	.short	(.L_3 - .L_2)
	.align		4
.L_2:
        /*0010*/ 	.word	index@(triton_poi_fused_convolution_36)
        /*0014*/ 	.word	0x00000000


	//----- nvinfo : EIATTR_FRAME_SIZE
	.align		4
.L_3:
        /*0018*/ 	.byte	0x04, 0x11
        /*001a*/ 	.short	(.L_5 - .L_4)
	.align		4
.L_4:
        /*001c*/ 	.word	index@(triton_poi_fused_convolution_36)
        /*0020*/ 	.word	0x00000000


	//----- nvinfo : EIATTR_MIN_STACK_SIZE
	.align		4
.L_5:
        /*0024*/ 	.byte	0x04, 0x12
        /*0026*/ 	.short	(.L_7 - .L_6)
	.align		4
.L_6:
        /*0028*/ 	.word	index@(triton_poi_fused_convolution_36)
        /*002c*/ 	.word	0x00000000
.L_7:


//--------------------- .nv.info.triton_poi_fused_convolution_36 --------------------------
	.section	.nv.info.triton_poi_fused_convolution_36,"",@"SHT_CUDA_INFO"
	.sectionflags	@""
	.align	4


	//----- nvinfo : EIATTR_CUDA_API_VERSION
	.align		4
        /*0000*/ 	.byte	0x04, 0x37
        /*0002*/ 	.short	(.L_9 - .L_8)
.L_8:
        /*0004*/ 	.word	0x0000007c


	//----- nvinfo : EIATTR_KPARAM_INFO
	.align		4
.L_9:
        /*0008*/ 	.byte	0x04, 0x17
        /*000a*/ 	.short	(.L_11 - .L_10)
.L_10:
        /*000c*/ 	.word	0x00000000
        /*0010*/ 	.short	0x0002
        /*0012*/ 	.short	0x0010
        /*0014*/ 	.byte	0x00, 0xf0, 0x11, 0x00


	//----- nvinfo : EIATTR_KPARAM_INFO
	.align		4
.L_11:
        /*0018*/ 	.byte	0x04, 0x17
        /*001a*/ 	.short	(.L_13 - .L_12)
.L_12:
        /*001c*/ 	.word	0x00000000
        /*0020*/ 	.short	0x0001
        /*0022*/ 	.short	0x0008
        /*0024*/ 	.byte	0x00, 0xf4, 0x21, 0x00


	//----- nvinfo : EIATTR_KPARAM_INFO
	.align		4
.L_13:
        /*0028*/ 	.byte	0x04, 0x17
        /*002a*/ 	.short	(.L_15 - .L_14)
.L_14:
        /*002c*/ 	.word	0x00000000
        /*0030*/ 	.short	0x0000
        /*0032*/ 	.short	0x0000
        /*0034*/ 	.byte	0x00, 0xf4, 0x21, 0x00


	//----- nvinfo : EIATTR_SPARSE_MMA_MASK
	.align		4
.L_15:
        /*0038*/ 	.byte	0x03, 0x50
        /*003a*/ 	.short	0x0000


	//----- nvinfo : EIATTR_MAXREG_COUNT
	.align		4
        /*003c*/ 	.byte	0x03, 0x1b
        /*003e*/ 	.short	0x00ff


	//----- nvinfo : EIATTR_EXIT_INSTR_OFFSETS
	.align		4
        /*0040*/ 	.byte	0x04, 0x1c
        /*0042*/ 	.short	(.L_17 - .L_16)


	//   ....[0]....
.L_16:
        /*0044*/ 	.word	0x00000170


	//----- nvinfo : EIATTR_REQNTID
	.align		4
.L_17:
        /*0048*/ 	.byte	0x04, 0x10
        /*004a*/ 	.short	(.L_19 - .L_18)
.L_18:
        /*004c*/ 	.word	0x00000100
        /*0050*/ 	.word	0x00000001
        /*0054*/ 	.word	0x00000001


	//----- nvinfo : EIATTR_CBANK_PARAM_SIZE
	.align		4
.L_19:
        /*0058*/ 	.byte	0x03, 0x19
        /*005a*/ 	.short	0x0014


	//----- nvinfo : EIATTR_PARAM_CBANK
	.align		4
        /*005c*/ 	.byte	0x04, 0x0a
        /*005e*/ 	.short	(.L_21 - .L_20)
	.align		4
.L_20:
        /*0060*/ 	.word	index@(.nv.constant0.triton_poi_fused_convolution_36)
        /*0064*/ 	.short	0x0210
        /*0066*/ 	.short	0x0014


	//----- nvinfo : EIATTR_SW_WAR
	.align		4
.L_21:
        /*0068*/ 	.byte	0x04, 0x36
        /*006a*/ 	.short	(.L_23 - .L_22)
.L_22:
        /*006c*/ 	.word	0x00000008
.L_23:


//--------------------- .nv.callgraph             --------------------------
	.section	.nv.callgraph,"",@"SHT_CUDA_CALLGRAPH"
	.align	4
	.sectionentsize	8
	.align		4
        /*0000*/ 	.word	0x00000000
	.align		4
        /*0004*/ 	.word	0xffffffff
	.align		4
        /*0008*/ 	.word	0x00000000
	.align		4
        /*000c*/ 	.word	0xfffffffe
	.align		4
        /*0010*/ 	.word	0x00000000
	.align		4
        /*0014*/ 	.word	0xfffffffd
	.align		4
        /*0018*/ 	.word	0x00000000
	.align		4
        /*001c*/ 	.word	0xfffffffc


//--------------------- .text.triton_poi_fused_convolution_36 --------------------------
	.section	.text.triton_poi_fused_convolution_36,"ax",@progbits
	.align	128
        .global         triton_poi_fused_convolution_36
        .type           triton_poi_fused_convolution_36,@function
        .size           triton_poi_fused_convolution_36,(.L_x_1 - triton_poi_fused_convolution_36)
        .other          triton_poi_fused_convolution_36,@"STO_CUDA_ENTRY STV_DEFAULT"
triton_poi_fused_convolution_36:
.text.triton_poi_fused_convolution_36:
[----:B------:R-:W-:Y:S01]  /*0000*/  LDC R1, c[0x0][0x28] ;  /* 0x00000a00ff017b82 */ /* 0x000fe20000000800 */
[----:B------:R-:W1:Y:S07]  /*0010*/  S2R R0, SR_TID.X ;  /* 0x0000000000007919 */ /* 0x000e6e0000002100 */
[----:B------:R-:W2:Y:S01]  /*0020*/  LDC.64 R4, c[0x0][0x218] ;  /* 0x00008600ff047b82 */ /* 0x000ea20000000a00 */
[----:B------:R-:W-:Y:S01]  /*0030*/  ULDC.64 UR4, c[0x0][0x208] ;  /* 0x0000820000047ab9 */ /* 0x000fe20000000a00 */
[----:B------:R-:W3:Y:S06]  /*0040*/  S2R R7, SR_CTAID.X ;  /* 0x0000000000077919 */ /* 0x000eec0000002500 */
[----:B------:R-:W4:Y:S01]  /*0050*/  LDC.64 R2, c[0x0][0x210] ;  /* 0x00008400ff027b82 */ /* 0x000f220000000a00 */
[----:B-1----:R-:W-:Y:S01]  /*0060*/  IMAD.SHL.U32 R0, R0, 0x2, RZ ;  /* 0x0000000200007824 */ /* 0x002fe200078e00ff */
[----:B---3--:R-:W-:-:S04]  /*0070*/  SHF.R.S32.HI R6, RZ, 0x16, R7 ;  /* 0x00000016ff067819 */ /* 0x008fc80000011407 */
[----:B------:R-:W-:Y:S02]  /*0080*/  LOP3.LUT R0, R0, 0x1fe, RZ, 0xc0, !PT ;  /* 0x000001fe00007812 */ /* 0x000fe400078ec0ff */
[----:B------:R-:W-:-:S03]  /*0090*/  SGXT R6, R6, 0x1 ;  /* 0x000000010606781a */ /* 0x000fc60000000200 */
[----:B------:R-:W-:-:S04]  /*00a0*/  IMAD R7, R7, 0x200, R0 ;  /* 0x0000020007077824 */ /* 0x000fc800078e0200 */
[----:B----4-:R-:W-:Y:S01]  /*00b0*/  IMAD.WIDE R2, R7, 0x4, R2 ;  /* 0x0000000407027825 */ /* 0x010fe200078e0202 */
[----:B------:R-:W-:-:S04]  /*00c0*/  LEA.HI R6, R6, R7, RZ, 0xa ;  /* 0x0000000706067211 */ /* 0x000fc800078f50ff */
[----:B------:R-:W-:-:S04]  /*00d0*/  SHF.R.S32.HI R6, RZ, 0xa, R6 ;  /* 0x0000000aff067819 */ /* 0x000fc80000011406 */
[----:B------:R-:W-:-:S04]  /*00e0*/  LEA.HI R0, R6, R6, RZ, 0x6 ;  /* 0x0000000606007211 */ /* 0x000fc800078f30ff */
[----:B------:R-:W-:-:S05]  /*00f0*/  LOP3.LUT R9, R0, 0xffffffc0, RZ, 0xc0, !PT ;  /* 0xffffffc000097812 */ /* 0x000fca00078ec0ff */
[----:B------:R-:W-:Y:S02]  /*0100*/  IMAD.IADD R9, R6, 0x1, -R9 ;  /* 0x0000000106097824 */ /* 0x000fe400078e0a09 */
[----:B------:R-:W3:Y:S02]  /*0110*/  LDG.E.64 R6, desc[UR4][R2.64] ;  /* 0x0000000402067981 */ /* 0x000ee4000c1e1b00 */
[----:B--2---:R-:W-:-:S06]  /*0120*/  IMAD.WIDE R4, R9, 0x4, R4 ;  /* 0x0000000409047825 */ /* 0x004fcc00078e0204 */
[----:B------:R-:W3:Y:S02]  /*0130*/  LDG.E.EL R4, desc[UR4][R4.64] ;  /* 0x0000000404047981 */ /* 0x000ee4000c2e1900 */
[--C-:B---3--:R-:W-:Y:S01]  /*0140*/  FADD R6, R6, R4.reuse ;  /* 0x0000000406067221 */ /* 0x108fe20000000000 */
[----:B------:R-:W-:-:S05]  /*0150*/  FADD R7, R7, R4 ;  /* 0x0000000407077221 */ /* 0x000fca0000000000 */
[----:B------:R-:W-:Y:S01]  /*0160*/  STG.E.64 desc[UR4][R2.64], R6 ;  /* 0x0000000602007986 */ /* 0x000fe2000c101b04 */
[----:B------:R-:W-:Y:S05]  /*0170*/  EXIT ;  /* 0x000000000000794d */ /* 0x000fea0003800000 */
.L_x_0:
[----:B------:R-:W-:-:S00]  /*0180*/  BRA `(.L_x_0) ;  /* 0xfffffffc00fc7947 */ /* 0x000fc0000383ffff */
[----:B------:R-:W-:-:S00]  /*0190*/  NOP ;  /* 0x0000000000007918 */ /* 0x000fc00000000000 */
        /* <DEDUP_REMOVED lines=14> */
.L_x_1:


//--------------------- .nv.constant0.triton_poi_fused_convolution_36 --------------------------
	.section	.nv.constant0.triton_poi_fused_convolution_36,"a",@progbits
	.sectionflags	@""
	.align	4
.nv.constant0.triton_poi_fused_convolution_36:
	.zero		548
